//
// Generated by NVIDIA NVVM Compiler
//
// Compiler Build ID: CL-36424714
// Cuda compilation tools, release 13.0, V13.0.88
// Based on NVVM 20.0.0
//

.version 9.0
.target sm_100
.address_size 64

	// .globl	_Z9vectorAddPKfS0_Pfi

.visible .entry _Z9vectorAddPKfS0_Pfi(
	.param .u64 .ptr .align 1 _Z9vectorAddPKfS0_Pfi_param_0,
	.param .u64 .ptr .align 1 _Z9vectorAddPKfS0_Pfi_param_1,
	.param .u64 .ptr .align 1 _Z9vectorAddPKfS0_Pfi_param_2,
	.param .u32 _Z9vectorAddPKfS0_Pfi_param_3
)
{
	.reg .pred 	%p<3>;
	.reg .b32 	%r<8>;
	.reg .b32 	%f<7>;
	.reg .b64 	%rd<15>;

	ld.param.u64 	%rd4, [_Z9vectorAddPKfS0_Pfi_param_0];
	ld.param.u64 	%rd5, [_Z9vectorAddPKfS0_Pfi_param_1];
	ld.param.u64 	%rd6, [_Z9vectorAddPKfS0_Pfi_param_2];
	ld.param.u32 	%r2, [_Z9vectorAddPKfS0_Pfi_param_3];
	cvta.to.global.u64 	%rd1, %rd6;
	cvta.to.global.u64 	%rd2, %rd5;
	cvta.to.global.u64 	%rd3, %rd4;
	mov.u32 	%r3, %ctaid.x;
	mov.u32 	%r4, %ntid.x;
	mov.u32 	%r5, %tid.x;
	mad.lo.s32 	%r1, %r3, %r4, %r5;
	setp.ge.s32 	%p1, %r1, %r2;
	@%p1 bra 	$L__BB0_4;
	mad.lo.s32 	%r6, %r1, -1030792151, 85899344;
	shf.l.wrap.b32 	%r7, %r6, %r6, 30;
	setp.gt.u32 	%p2, %r7, 42949672;
	@%p2 bra 	$L__BB0_3;
	mul.wide.s32 	%rd11, %r1, 4;
	add.s64 	%rd12, %rd3, %rd11;
	ld.global.f32 	%f4, [%rd12+4000];
	add.s64 	%rd13, %rd2, %rd11;
	ld.global.f32 	%f5, [%rd13];
	add.f32 	%f6, %f4, %f5;
	add.s64 	%rd14, %rd1, %rd11;
	st.global.f32 	[%rd14], %f6;
	bra.uni 	$L__BB0_4;
$L__BB0_3:
	mul.wide.s32 	%rd7, %r1, 4;
	add.s64 	%rd8, %rd3, %rd7;
	ld.global.f32 	%f1, [%rd8];
	add.s64 	%rd9, %rd2, %rd7;
	ld.global.f32 	%f2, [%rd9];
	add.f32 	%f3, %f1, %f2;
	add.s64 	%rd10, %rd1, %rd7;
	st.global.f32 	[%rd10], %f3;
$L__BB0_4:
	ret;

}


// ===== COMPILED SASS (sm_100) =====

	.target	sm_100

	.elftype	@"ET_EXEC"


//--------------------- .note.nv.tkinfo           --------------------------
	.section	.note.nv.tkinfo,"",@"SHT_NOTE"
	.sectionflags	@"SHF_NOTE_NV_TKINFO"
	.tkinfo
        /*0018*/ 	.word	0x00000002
        /*0030*/ 	.string	""
        /*0030*/ 	.string	"ptxas"
        /*0030*/ 	.string	"Cuda compilation tools, release 13.0, V13.0.88"
        /*0030*/ 	.string	"Build cuda_13.0.r13.0/compiler.36424714_0"
        /*0030*/ 	.string	"-arch sm_100 -m 64 "



//--------------------- .note.nv.cuinfo           --------------------------
	.section	.note.nv.cuinfo,"",@"SHT_NOTE"
	.sectionflags	@"SHF_NOTE_NV_CUINFO"
        /*0018*/ 	.short	0x0002
        /*001a*/ 	.short	0x0064
        /*001c*/ 	.short	0x0082
	.zero		2


//--------------------- .nv.info                  --------------------------
	.section	.nv.info,"",@"SHT_CUDA_INFO"
	.align	4


	//----- nvinfo : EIATTR_REGCOUNT
	.align		4
        /*0000*/ 	.byte	0x04, 0x2f
        /*0002*/ 	.short	(.L_1 - .L_0)
	.align		4
.L_0:
        /*0004*/ 	.word	index@(_Z9vectorAddPKfS0_Pfi)
        /*0008*/ 	.word	0x0000000c


	//----- nvinfo : EIATTR_FRAME_SIZE
	.align		4
.L_1:
        /*000c*/ 	.byte	0x04, 0x11
        /*000e*/ 	.short	(.L_3 - .L_2)
	.align		4
.L_2:
        /*0010*/ 	.word	index@(_Z9vectorAddPKfS0_Pfi)
        /*0014*/ 	.word	0x00000000


	//----- nvinfo : EIATTR_MIN_STACK_SIZE
	.align		4
.L_3:
        /*0018*/ 	.byte	0x04, 0x12
        /*001a*/ 	.short	(.L_5 - .L_4)
	.align		4
.L_4:
        /*001c*/ 	.word	index@(_Z9vectorAddPKfS0_Pfi)
        /*0020*/ 	.word	0x00000000
.L_5:


//--------------------- .nv.compat                --------------------------
	.section	.nv.compat,"",@"SHT_CUDA_COMPAT_INFO"
	.align	4
        /*0000*/ 	.byte	0x02, 0x09, 0x00, 0x00, 0x02, 0x02, 0x01, 0x00, 0x02, 0x05, 0x05, 0x00, 0x03, 0x07, 0x01, 0x01
        /*0010*/ 	.byte	0x02, 0x03, 0x00, 0x00, 0x02, 0x06, 0x01, 0x00, 0x04, 0x0b, 0x08, 0x00, 0x09, 0x00, 0x00, 0x00
        /*0020*/ 	.byte	0x00, 0x00, 0x00, 0x00


//--------------------- .nv.info._Z9vectorAddPKfS0_Pfi --------------------------
	.section	.nv.info._Z9vectorAddPKfS0_Pfi,"",@"SHT_CUDA_INFO"
	.sectionflags	@""
	.align	4


	//----- nvinfo : EIATTR_CUDA_API_VERSION
	.align		4
        /*0000*/ 	.byte	0x04, 0x37
        /*0002*/ 	.short	(.L_7 - .L_6)
.L_6:
        /*0004*/ 	.word	0x00000082


	//----- nvinfo : EIATTR_KPARAM_INFO
	.align		4
.L_7:
        /*0008*/ 	.byte	0x04, 0x17
        /*000a*/ 	.short	(.L_9 - .L_8)
.L_8:
        /*000c*/ 	.word	0x00000000
        /*0010*/ 	.short	0x0003
        /*0012*/ 	.short	0x0018
        /*0014*/ 	.byte	0x00, 0xf0, 0x11, 0x00


	//----- nvinfo : EIATTR_KPARAM_INFO
	.align		4
.L_9:
        /*0018*/ 	.byte	0x04, 0x17
        /*001a*/ 	.short	(.L_11 - .L_10)
.L_10:
        /*001c*/ 	.word	0x00000000
        /*0020*/ 	.short	0x0002
        /*0022*/ 	.short	0x0010
        /*0024*/ 	.byte	0x00, 0xf5, 0x21, 0x00


	//----- nvinfo : EIATTR_KPARAM_INFO
	.align		4
.L_11:
        /*0028*/ 	.byte	0x04, 0x17
        /*002a*/ 	.short	(.L_13 - .L_12)
.L_12:
        /*002c*/ 	.word	0x00000000
        /*0030*/ 	.short	0x0001
        /*0032*/ 	.short	0x0008
        /*0034*/ 	.byte	0x00, 0xf5, 0x21, 0x00


	//----- nvinfo : EIATTR_KPARAM_INFO
	.align		4
.L_13:
        /*0038*/ 	.byte	0x04, 0x17
        /*003a*/ 	.short	(.L_15 - .L_14)
.L_14:
        /*003c*/ 	.word	0x00000000
        /*0040*/ 	.short	0x0000
        /*0042*/ 	.short	0x0000
        /*0044*/ 	.byte	0x00, 0xf5, 0x21, 0x00


	//----- nvinfo : EIATTR_SPARSE_MMA_MASK
	.align		4
.L_15:
        /*0048*/ 	.byte	0x03, 0x50
        /*004a*/ 	.short	0x0000


	//----- nvinfo : EIATTR_MAXREG_COUNT
	.align		4
        /*004c*/ 	.byte	0x03, 0x1b
        /*004e*/ 	.short	0x00ff


	//----- nvinfo : EIATTR_MERCURY_ISA_VERSION
	.align		4
        /*0050*/ 	.byte	0x03, 0x5f
        /*0052*/ 	.short	0x0101


	//----- nvinfo : EIATTR_VRC_CTA_INIT_COUNT
	.align		4
        /*0054*/ 	.byte	0x02, 0x4a
	.zero		1
	.zero		1


	//----- nvinfo : EIATTR_EXIT_INSTR_OFFSETS
	.align		4
        /*0058*/ 	.byte	0x04, 0x1c
        /*005a*/ 	.short	(.L_17 - .L_16)


	//   ....[0]....
.L_16:
        /*005c*/ 	.word	0x00000070


	//   ....[1]....
        /*0060*/ 	.word	0x00000180


	//   ....[2]....
        /*0064*/ 	.word	0x00000230


	//----- nvinfo : EIATTR_CRS_STACK_SIZE
	.align		4
.L_17:
        /*0068*/ 	.byte	0x04, 0x1e
        /*006a*/ 	.short	(.L_19 - .L_18)
.L_18:
        /*006c*/ 	.word	0x00000000


	//----- nvinfo : EIATTR_CBANK_PARAM_SIZE
	.align		4
.L_19:
        /*0070*/ 	.byte	0x03, 0x19
        /*0072*/ 	.short	0x001c


	//----- nvinfo : EIATTR_PARAM_CBANK
	.align		4
        /*0074*/ 	.byte	0x04, 0x0a
        /*0076*/ 	.short	(.L_21 - .L_20)
	.align		4
.L_20:
        /*0078*/ 	.word	index@(.nv.constant0._Z9vectorAddPKfS0_Pfi)
        /*007c*/ 	.short	0x0380
        /*007e*/ 	.short	0x001c


	//----- nvinfo : EIATTR_SW_WAR
	.align		4
.L_21:
        /*0080*/ 	.byte	0x04, 0x36
        /*0082*/ 	.short	(.L_23 - .L_22)
.L_22:
        /*0084*/ 	.word	0x00000008
.L_23:


//--------------------- .nv.callgraph             --------------------------
	.section	.nv.callgraph,"",@"SHT_CUDA_CALLGRAPH"
	.align	4
	.sectionentsize	8
	.align		4
        /*0000*/ 	.word	0x00000000
	.align		4
        /*0004*/ 	.word	0xffffffff
	.align		4
        /*0008*/ 	.word	0x00000000
	.align		4
        /*000c*/ 	.word	0xfffffffe
	.align		4
        /*0010*/ 	.word	0x00000000
	.align		4
        /*0014*/ 	.word	0xfffffffd
	.align		4
        /*0018*/ 	.word	0x00000000
	.align		4
        /*001c*/ 	.word	0xfffffffc


//--------------------- .text._Z9vectorAddPKfS0_Pfi --------------------------
	.section	.text._Z9vectorAddPKfS0_Pfi,"ax",@progbits
	.align	128
        .global         _Z9vectorAddPKfS0_Pfi
        .type           _Z9vectorAddPKfS0_Pfi,@function
        .size           _Z9vectorAddPKfS0_Pfi,(.L_x_2 - _Z9vectorAddPKfS0_Pfi)
        .other          _Z9vectorAddPKfS0_Pfi,@"STO_CUDA_ENTRY STV_DEFAULT"
_Z9vectorAddPKfS0_Pfi:
.text._Z9vectorAddPKfS0_Pfi:
[----:B------:R-:W-:Y:S01]  /*0000*/  LDC R1, c[0x0][0x37c] ;  /* 0x0000df00ff017b82 */ /* 0x000fe20000000800 */
[----:B------:R-:W0:Y:S07]  /*0010*/  S2R R0, SR_TID.X ;  /* 0x0000000000007919 */ /* 0x000e2e0000002100 */
[----:B------:R-:W0:Y:S01]  /*0020*/  S2UR UR4, SR_CTAID.X ;  /* 0x00000000000479c3 */ /* 0x000e220000002500 */
[----:B------:R-:W1:Y:S07]  /*0030*/  LDCU UR5, c[0x0][0x398] ;  /* 0x00007300ff0577ac */ /* 0x000e6e0008000800 */
[----:B------:R-:W0:Y:S02]  /*0040*/  LDC R9, c[0x0][0x360] ;  /* 0x0000d800ff097b82 */ /* 0x000e240000000800 */
[----:B0-----:R-:W-:-:S05]  /*0050*/  IMAD R9, R9, UR4, R0 ;  /* 0x0000000409097c24 */ /* 0x001fca000f8e0200 */
[----:B-1----:R-:W-:-:S13]  /*0060*/  ISETP.GE.AND P0, PT, R9, UR5, PT ;  /* 0x0000000509007c0c */ /* 0x002fda000bf06270 */
[----:B------:R-:W-:Y:S05]  /*0070*/  @P0 EXIT ;  /* 0x000000000000094d */ /* 0x000fea0003800000 */
[----:B------:R-:W-:Y:S01]  /*0080*/  HFMA2 R0, -RZ, RZ, -3.279296875, 266.25 ;  /* 0xc28f5c29ff007431 */ /* 0x000fe200000001ff */
[----:B------:R-:W0:Y:S04]  /*0090*/  LDCU.64 UR4, c[0x0][0x358] ;  /* 0x00006b00ff0477ac */ /* 0x000e280008000a00 */
[----:B------:R-:W-:-:S05]  /*00a0*/  IMAD R0, R9, R0, 0x51eb850 ;  /* 0x051eb85009007424 */ /* 0x000fca00078e0200 */
[----:B------:R-:W-:-:S04]  /*00b0*/  SHF.L.W.U32.HI R0, R0, 0x1e, R0 ;  /* 0x0000001e00007819 */ /* 0x000fc80000010e00 */
[----:B------:R-:W-:-:S13]  /*00c0*/  ISETP.GT.U32.AND P0, PT, R0, 0x28f5c28, PT ;  /* 0x028f5c280000780c */ /* 0x000fda0003f04070 */
[----:B0-----:R-:W-:Y:S05]  /*00d0*/  @P0 BRA `(.L_x_0) ;  /* 0x00000000002c0947 */ /* 0x001fea0003800000 */
[----:B------:R-:W0:Y:S08]  /*00e0*/  LDC.64 R2, c[0x0][0x380] ;  /* 0x0000e000ff027b82 */ /* 0x000e300000000a00 */
[----:B------:R-:W1:Y:S08]  /*00f0*/  LDC.64 R4, c[0x0][0x388] ;  /* 0x0000e200ff047b82 */ /* 0x000e700000000a00 */
[----:B------:R-:W2:Y:S01]  /*0100*/  LDC.64 R6, c[0x0][0x390] ;  /* 0x0000e400ff067b82 */ /* 0x000ea20000000a00 */
[----:B0-----:R-:W-:-:S06]  /*0110*/  IMAD.WIDE R2, R9, 0x4, R2 ;  /* 0x0000000409027825 */ /* 0x001fcc00078e0202 */
[----:B------:R-:W3:Y:S01]  /*0120*/  LDG.E R2, desc[UR4][R2.64+0xfa0] ;  /* 0x000fa00402027981 */ /* 0x000ee2000c1e1900 */
[----:B-1----:R-:W-:-:S06]  /*0130*/  IMAD.WIDE R4, R9, 0x4, R4 ;  /* 0x0000000409047825 */ /* 0x002fcc00078e0204 */
[----:B------:R-:W3:Y:S01]  /*0140*/  LDG.E R5, desc[UR4][R4.64] ;  /* 0x0000000404057981 */ /* 0x000ee2000c1e1900 */
[----:B--2---:R-:W-:-:S04]  /*0150*/  IMAD.WIDE R6, R9, 0x4, R6 ;  /* 0x0000000409067825 */ /* 0x004fc800078e0206 */
[----:B---3--:R-:W-:-:S05]  /*0160*/  FADD R9, R2, R5 ;  /* 0x0000000502097221 */ /* 0x008fca0000000000 */
[----:B------:R-:W-:Y:S01]  /*0170*/  STG.E desc[UR4][R6.64], R9 ;  /* 0x0000000906007986 */ /* 0x000fe2000c101904 */
[----:B------:R-:W-:Y:S05]  /*0180*/  EXIT ;  /* 0x000000000000794d */ /* 0x000fea0003800000 */
.L_x_0:
        /* <DEDUP_REMOVED lines=11> */
.L_x_1:
[----:B------:R-:W-:-:S00]  /*0240*/  BRA `(.L_x_1) ;  /* 0xfffffffc00fc7947 */ /* 0x000fc0000383ffff */
[----:B------:R-:W-:-:S00]  /*0250*/  NOP ;  /* 0x0000000000007918 */ /* 0x000fc00000000000 */
        /* <DEDUP_REMOVED lines=10> */
.L_x_2:


//--------------------- .nv.shared.reserved.0     --------------------------
	.section	.nv.shared.reserved.0,"aw",@nobits
	.weak		__nv_reservedSMEM_offset_0_alias
	.size		__nv_reservedSMEM_offset_0_alias, 0, 64
	.other		__nv_reservedSMEM_offset_0_alias,@"STO_CUDA_RESERVED_SHARED STV_DEFAULT"
__nv_reservedSMEM_offset_0_alias:
	.zero		0
	.zero		64


//--------------------- .nv.constant0._Z9vectorAddPKfS0_Pfi --------------------------
	.section	.nv.constant0._Z9vectorAddPKfS0_Pfi,"a",@progbits
	.sectionflags	@""
	.align	4
.nv.constant0._Z9vectorAddPKfS0_Pfi:
	.zero		924


//--------------------- SYMBOLS --------------------------

	.type		.nv.reservedSmem.offset0,@object
	.size		.nv.reservedSmem.offset0,0x4
